//
// Generated by NVIDIA NVVM Compiler
//
// Compiler Build ID: CL-36424714
// Cuda compilation tools, release 13.0, V13.0.88
// Based on NVVM 20.0.0
//

.version 9.0
.target sm_100
.address_size 64

	// .globl	_Z5octalPiS_i
.extern .func  (.param .b32 func_retval0) vprintf
(
	.param .b64 vprintf_param_0,
	.param .b64 vprintf_param_1
)
;
.global .align 1 .b8 $str[41] = {84, 104, 114, 101, 97, 100, 32, 37, 100, 58, 32, 97, 114, 114, 91, 37, 100, 93, 32, 61, 32, 37, 100, 44, 32, 111, 99, 116, 97, 108, 91, 37, 100, 93, 32, 61, 32, 37, 100, 10};

.visible .entry _Z5octalPiS_i(
	.param .u64 .ptr .align 1 _Z5octalPiS_i_param_0,
	.param .u64 .ptr .align 1 _Z5octalPiS_i_param_1,
	.param .u32 _Z5octalPiS_i_param_2
)
{
	.local .align 8 .b8 	__local_depot0[24];
	.reg .b64 	%SP;
	.reg .b64 	%SPL;
	.reg .pred 	%p<3>;
	.reg .b32 	%r<26>;
	.reg .b64 	%rd<13>;

	mov.u64 	%SPL, __local_depot0;
	cvta.local.u64 	%SP, %SPL;
	ld.param.u64 	%rd1, [_Z5octalPiS_i_param_0];
	ld.param.u64 	%rd2, [_Z5octalPiS_i_param_1];
	ld.param.u32 	%r9, [_Z5octalPiS_i_param_2];
	mov.u32 	%r10, %ntid.x;
	mov.u32 	%r11, %ctaid.x;
	mov.u32 	%r12, %tid.x;
	mad.lo.s32 	%r1, %r10, %r11, %r12;
	setp.ge.s32 	%p1, %r1, %r9;
	@%p1 bra 	$L__BB0_4;
	cvta.to.global.u64 	%rd3, %rd1;
	mul.wide.s32 	%rd4, %r1, 4;
	add.s64 	%rd5, %rd3, %rd4;
	ld.global.u32 	%r2, [%rd5];
	mov.b32 	%r25, 1;
	mov.b32 	%r24, 0;
	mov.u32 	%r23, %r2;
$L__BB0_2:
	shr.s32 	%r15, %r23, 31;
	shr.u32 	%r16, %r15, 29;
	add.s32 	%r17, %r23, %r16;
	and.b32  	%r18, %r17, -8;
	sub.s32 	%r19, %r23, %r18;
	mad.lo.s32 	%r24, %r25, %r19, %r24;
	mul.lo.s32 	%r25, %r25, 10;
	shr.s32 	%r8, %r17, 3;
	add.s32 	%r20, %r23, 7;
	setp.gt.u32 	%p2, %r20, 14;
	mov.u32 	%r23, %r8;
	@%p2 bra 	$L__BB0_2;
	add.u64 	%rd6, %SP, 0;
	add.u64 	%rd7, %SPL, 0;
	st.local.v2.u32 	[%rd7], {%r1, %r1};
	st.local.v2.u32 	[%rd7+8], {%r2, %r1};
	st.local.u32 	[%rd7+16], %r24;
	mov.u64 	%rd8, $str;
	cvta.global.u64 	%rd9, %rd8;
	{ // callseq 0, 0
	.param .b64 param0;
	st.param.b64 	[param0], %rd9;
	.param .b64 param1;
	st.param.b64 	[param1], %rd6;
	.param .b32 retval0;
	call.uni (retval0), 
	vprintf, 
	(
	param0, 
	param1
	);
	ld.param.b32 	%r21, [retval0];
	} // callseq 0
	cvta.to.global.u64 	%rd10, %rd2;
	add.s64 	%rd12, %rd10, %rd4;
	st.global.u32 	[%rd12], %r24;
$L__BB0_4:
	ret;

}


// ===== COMPILED SASS (sm_100) =====

	.target	sm_100

	.elftype	@"ET_EXEC"


//--------------------- .note.nv.tkinfo           --------------------------
	.section	.note.nv.tkinfo,"",@"SHT_NOTE"
	.sectionflags	@"SHF_NOTE_NV_TKINFO"
	.tkinfo
        /*0018*/ 	.word	0x00000002
        /*0030*/ 	.string	""
        /*0030*/ 	.string	"ptxas"
        /*0030*/ 	.string	"Cuda compilation tools, release 13.0, V13.0.88"
        /*0030*/ 	.string	"Build cuda_13.0.r13.0/compiler.36424714_0"
        /*0030*/ 	.string	"-arch sm_100 -m 64 "



//--------------------- .note.nv.cuinfo           --------------------------
	.section	.note.nv.cuinfo,"",@"SHT_NOTE"
	.sectionflags	@"SHF_NOTE_NV_CUINFO"
        /*0018*/ 	.short	0x0002
        /*001a*/ 	.short	0x0064
        /*001c*/ 	.short	0x0082
	.zero		2


//--------------------- .nv.info                  --------------------------
	.section	.nv.info,"",@"SHT_CUDA_INFO"
	.align	4


	//----- nvinfo : EIATTR_REGCOUNT
	.align		4
        /*0000*/ 	.byte	0x04, 0x2f
        /*0002*/ 	.short	(.L_2 - .L_1)
	.align		4
.L_1:
        /*0004*/ 	.word	index@(_Z5octalPiS_i)
        /*0008*/ 	.word	0x00000018


	//----- nvinfo : EIATTR_FRAME_SIZE
	.align		4
.L_2:
        /*000c*/ 	.byte	0x04, 0x11
        /*000e*/ 	.short	(.L_4 - .L_3)
	.align		4
.L_3:
        /*0010*/ 	.word	index@(_Z5octalPiS_i)
        /*0014*/ 	.word	0x00000018


	//----- nvinfo : EIATTR_MIN_STACK_SIZE
	.align		4
.L_4:
        /*0018*/ 	.byte	0x04, 0x12
        /*001a*/ 	.short	(.L_6 - .L_5)
	.align		4
.L_5:
        /*001c*/ 	.word	index@(_Z5octalPiS_i)
        /*0020*/ 	.word	0x00000018
.L_6:


//--------------------- .nv.compat                --------------------------
	.section	.nv.compat,"",@"SHT_CUDA_COMPAT_INFO"
	.align	4
        /*0000*/ 	.byte	0x02, 0x09, 0x00, 0x00, 0x02, 0x02, 0x01, 0x00, 0x02, 0x05, 0x05, 0x00, 0x03, 0x07, 0x01, 0x01
        /*0010*/ 	.byte	0x02, 0x03, 0x00, 0x00, 0x02, 0x06, 0x01, 0x00, 0x04, 0x0b, 0x08, 0x00, 0x09, 0x00, 0x00, 0x00
        /*0020*/ 	.byte	0x00, 0x00, 0x00, 0x00


//--------------------- .nv.info._Z5octalPiS_i    --------------------------
	.section	.nv.info._Z5octalPiS_i,"",@"SHT_CUDA_INFO"
	.sectionflags	@""
	.align	4


	//----- nvinfo : EIATTR_CUDA_API_VERSION
	.align		4
        /*0000*/ 	.byte	0x04, 0x37
        /*0002*/ 	.short	(.L_8 - .L_7)
.L_7:
        /*0004*/ 	.word	0x00000082


	//----- nvinfo : EIATTR_KPARAM_INFO
	.align		4
.L_8:
        /*0008*/ 	.byte	0x04, 0x17
        /*000a*/ 	.short	(.L_10 - .L_9)
.L_9:
        /*000c*/ 	.word	0x00000000
        /*0010*/ 	.short	0x0002
        /*0012*/ 	.short	0x0010
        /*0014*/ 	.byte	0x00, 0xf0, 0x11, 0x00


	//----- nvinfo : EIATTR_KPARAM_INFO
	.align		4
.L_10:
        /*0018*/ 	.byte	0x04, 0x17
        /*001a*/ 	.short	(.L_12 - .L_11)
.L_11:
        /*001c*/ 	.word	0x00000000
        /*0020*/ 	.short	0x0001
        /*0022*/ 	.short	0x0008
        /*0024*/ 	.byte	0x00, 0xf5, 0x21, 0x00


	//----- nvinfo : EIATTR_KPARAM_INFO
	.align		4
.L_12:
        /*0028*/ 	.byte	0x04, 0x17
        /*002a*/ 	.short	(.L_14 - .L_13)
.L_13:
        /*002c*/ 	.word	0x00000000
        /*0030*/ 	.short	0x0000
        /*0032*/ 	.short	0x0000
        /*0034*/ 	.byte	0x00, 0xf5, 0x21, 0x00


	//----- nvinfo : EIATTR_SPARSE_MMA_MASK
	.align		4
.L_14:
        /*0038*/ 	.byte	0x03, 0x50
        /*003a*/ 	.short	0x0000


	//----- nvinfo : EIATTR_MAXREG_COUNT
	.align		4
        /*003c*/ 	.byte	0x03, 0x1b
        /*003e*/ 	.short	0x00ff


	//----- nvinfo : EIATTR_EXTERNS
	.align		4
        /*0040*/ 	.byte	0x04, 0x0f
        /*0042*/ 	.short	(.L_16 - .L_15)


	//   ....[0]....
	.align		4
.L_15:
        /*0044*/ 	.word	index@(vprintf)


	//----- nvinfo : EIATTR_MERCURY_ISA_VERSION
	.align		4
.L_16:
        /*0048*/ 	.byte	0x03, 0x5f
        /*004a*/ 	.short	0x0101


	//----- nvinfo : EIATTR_VRC_CTA_INIT_COUNT
	.align		4
        /*004c*/ 	.byte	0x02, 0x4a
	.zero		1
	.zero		1


	//----- nvinfo : EIATTR_SYSCALL_OFFSETS
	.align		4
        /*0050*/ 	.byte	0x04, 0x46
        /*0052*/ 	.short	(.L_18 - .L_17)


	//   ....[0]....
.L_17:
        /*0054*/ 	.word	0x000002b0


	//----- nvinfo : EIATTR_EXIT_INSTR_OFFSETS
	.align		4
.L_18:
        /*0058*/ 	.byte	0x04, 0x1c
        /*005a*/ 	.short	(.L_20 - .L_19)


	//   ....[0]....
.L_19:
        /*005c*/ 	.word	0x000000c0


	//   ....[1]....
        /*0060*/ 	.word	0x000002f0


	//----- nvinfo : EIATTR_CRS_STACK_SIZE
	.align		4
.L_20:
        /*0064*/ 	.byte	0x04, 0x1e
        /*0066*/ 	.short	(.L_22 - .L_21)
.L_21:
        /*0068*/ 	.word	0x00000000


	//----- nvinfo : EIATTR_CBANK_PARAM_SIZE
	.align		4
.L_22:
        /*006c*/ 	.byte	0x03, 0x19
        /*006e*/ 	.short	0x0014


	//----- nvinfo : EIATTR_PARAM_CBANK
	.align		4
        /*0070*/ 	.byte	0x04, 0x0a
        /*0072*/ 	.short	(.L_24 - .L_23)
	.align		4
.L_23:
        /*0074*/ 	.word	index@(.nv.constant0._Z5octalPiS_i)
        /*0078*/ 	.short	0x0380
        /*007a*/ 	.short	0x0014


	//----- nvinfo : EIATTR_SW_WAR
	.align		4
.L_24:
        /*007c*/ 	.byte	0x04, 0x36
        /*007e*/ 	.short	(.L_26 - .L_25)
.L_25:
        /*0080*/ 	.word	0x00000008
.L_26:


//--------------------- .nv.callgraph             --------------------------
	.section	.nv.callgraph,"",@"SHT_CUDA_CALLGRAPH"
	.align	4
	.sectionentsize	8
	.align		4
        /*0000*/ 	.word	0x00000000
	.align		4
        /*0004*/ 	.word	0xffffffff
	.align		4
        /*0008*/ 	.word	index@(_Z5octalPiS_i)
	.align		4
        /*000c*/ 	.word	index@(vprintf)
	.align		4
        /*0010*/ 	.word	0x00000000
	.align		4
        /*0014*/ 	.word	0xfffffffe
	.align		4
        /*0018*/ 	.word	0x00000000
	.align		4
        /*001c*/ 	.word	0xfffffffd
	.align		4
        /*0020*/ 	.word	0x00000000
	.align		4
        /*0024*/ 	.word	0xfffffffc


//--------------------- .nv.constant4             --------------------------
	.section	.nv.constant4,"a",@progbits
	.align	8
	.align		8
.nv.constant4:
        /*0000*/ 	.dword	vprintf
	.align		8
        /*0008*/ 	.dword	$str


//--------------------- .text._Z5octalPiS_i       --------------------------
	.section	.text._Z5octalPiS_i,"ax",@progbits
	.align	128
        .global         _Z5octalPiS_i
        .type           _Z5octalPiS_i,@function
        .size           _Z5octalPiS_i,(.L_x_4 - _Z5octalPiS_i)
        .other          _Z5octalPiS_i,@"STO_CUDA_ENTRY STV_DEFAULT"
_Z5octalPiS_i:
.text._Z5octalPiS_i:
[----:B------:R-:W0:Y:S01]  /*0000*/  LDC R1, c[0x0][0x37c] ;  /* 0x0000df00ff017b82 */ /* 0x000e220000000800 */
[----:B------:R-:W1:Y:S01]  /*0010*/  S2R R2, SR_CTAID.X ;  /* 0x0000000000027919 */ /* 0x000e620000002500 */
[----:B------:R-:W2:Y:S01]  /*0020*/  LDCU UR5, c[0x0][0x2fc] ;  /* 0x00005f80ff0577ac */ /* 0x000ea20008000800 */
[----:B0-----:R-:W-:Y:S01]  /*0030*/  VIADD R1, R1, 0xffffffe8 ;  /* 0xffffffe801017836 */ /* 0x001fe20000000000 */
[----:B------:R-:W1:Y:S01]  /*0040*/  S2R R3, SR_TID.X ;  /* 0x0000000000037919 */ /* 0x000e620000002100 */
[----:B------:R-:W1:Y:S01]  /*0050*/  LDCU UR6, c[0x0][0x360] ;  /* 0x00006c00ff0677ac */ /* 0x000e620008000800 */
[----:B------:R-:W0:Y:S01]  /*0060*/  LDCU UR7, c[0x0][0x390] ;  /* 0x00007200ff0777ac */ /* 0x000e220008000800 */
[----:B------:R-:W3:Y:S02]  /*0070*/  LDCU UR4, c[0x0][0x2f8] ;  /* 0x00005f00ff0477ac */ /* 0x000ee40008000800 */
[----:B---3--:R-:W-:Y:S01]  /*0080*/  IADD3 R6, P1, PT, R1, UR4, RZ ;  /* 0x0000000401067c10 */ /* 0x008fe2000ff3e0ff */
[----:B-1----:R-:W-:-:S04]  /*0090*/  IMAD R2, R2, UR6, R3 ;  /* 0x0000000602027c24 */ /* 0x002fc8000f8e0203 */
[----:B--2---:R-:W-:Y:S01]  /*00a0*/  IMAD.X R7, RZ, RZ, UR5, P1 ;  /* 0x00000005ff077e24 */ /* 0x004fe200088e06ff */
[----:B0-----:R-:W-:-:S13]  /*00b0*/  ISETP.GE.AND P0, PT, R2, UR7, PT ;  /* 0x0000000702007c0c */ /* 0x001fda000bf06270 */
[----:B------:R-:W-:Y:S05]  /*00c0*/  @P0 EXIT ;  /* 0x000000000000094d */ /* 0x000fea0003800000 */
[----:B------:R-:W0:Y:S01]  /*00d0*/  LDC.64 R8, c[0x0][0x380] ;  /* 0x0000e000ff087b82 */ /* 0x000e220000000a00 */
[----:B------:R-:W1:Y:S01]  /*00e0*/  LDCU.64 UR36, c[0x0][0x358] ;  /* 0x00006b00ff2477ac */ /* 0x000e620008000a00 */
[----:B0-----:R-:W-:-:S06]  /*00f0*/  IMAD.WIDE R8, R2, 0x4, R8 ;  /* 0x0000000402087825 */ /* 0x001fcc00078e0208 */
[----:B-1----:R-:W2:Y:S01]  /*0100*/  LDG.E R8, desc[UR36][R8.64] ;  /* 0x0000002408087981 */ /* 0x002ea2000c1e1900 */
[----:B------:R-:W-:Y:S01]  /*0110*/  HFMA2 R3, -RZ, RZ, 0, 5.9604644775390625e-08 ;  /* 0x00000001ff037431 */ /* 0x000fe200000001ff */
[----:B------:R-:W-:Y:S01]  /*0120*/  BSSY.RECONVERGENT B0, `(.L_x_0) ;  /* 0x000000d000007945 */ /* 0x000fe20003800200 */
[----:B------:R-:W-:Y:S01]  /*0130*/  IMAD.MOV.U32 R16, RZ, RZ, RZ ;  /* 0x000000ffff107224 */ /* 0x000fe200078e00ff */
[----:B--2---:R-:W-:-:S07]  /*0140*/  MOV R0, R8 ;  /* 0x0000000800007202 */ /* 0x004fce0000000f00 */
.L_x_1:
[----:B------:R-:W-:Y:S01]  /*0150*/  VIADD R4, R0, 0x7 ;  /* 0x0000000700047836 */ /* 0x000fe20000000000 */
[----:B------:R-:W-:-:S04]  /*0160*/  SHF.R.S32.HI R5, RZ, 0x1f, R0 ;  /* 0x0000001fff057819 */ /* 0x000fc80000011400 */
[----:B------:R-:W-:Y:S02]  /*0170*/  ISETP.GT.U32.AND P0, PT, R4, 0xe, PT ;  /* 0x0000000e0400780c */ /* 0x000fe40003f04070 */
[----:B------:R-:W-:-:S04]  /*0180*/  LEA.HI R5, R5, R0, RZ, 0x3 ;  /* 0x0000000005057211 */ /* 0x000fc800078f18ff */
[----:B------:R-:W-:-:S04]  /*0190*/  LOP3.LUT R9, R5, 0xfffffff8, RZ, 0xc0, !PT ;  /* 0xfffffff805097812 */ /* 0x000fc800078ec0ff */
[----:B------:R-:W-:Y:S02]  /*01a0*/  IADD3 R9, PT, PT, -R9, R0, RZ ;  /* 0x0000000009097210 */ /* 0x000fe40007ffe1ff */
[----:B------:R-:W-:-:S03]  /*01b0*/  SHF.R.S32.HI R0, RZ, 0x3, R5 ;  /* 0x00000003ff007819 */ /* 0x000fc60000011405 */
[----:B------:R-:W-:Y:S02]  /*01c0*/  IMAD R16, R9, R3, R16 ;  /* 0x0000000309107224 */ /* 0x000fe400078e0210 */
[----:B------:R-:W-:Y:S01]  /*01d0*/  IMAD R3, R3, 0xa, RZ ;  /* 0x0000000a03037824 */ /* 0x000fe200078e02ff */
[----:B------:R-:W-:Y:S06]  /*01e0*/  @P0 BRA `(.L_x_1) ;  /* 0xfffffffc00d80947 */ /* 0x000fec000383ffff */
[----:B------:R-:W-:Y:S05]  /*01f0*/  BSYNC.RECONVERGENT B0 ;  /* 0x0000000000007941 */ /* 0x000fea0003800200 */
.L_x_0:
[----:B------:R-:W-:Y:S01]  /*0200*/  IMAD.MOV.U32 R9, RZ, RZ, R2 ;  /* 0x000000ffff097224 */ /* 0x000fe200078e0002 */
[----:B------:R-:W-:Y:S01]  /*0210*/  MOV R3, R2 ;  /* 0x0000000200037202 */ /* 0x000fe20000000f00 */
[----:B------:R0:W-:Y:S01]  /*0220*/  STL [R1+0x10], R16 ;  /* 0x0000101001007387 */ /* 0x0001e20000100800 */
[----:B------:R-:W-:Y:S01]  /*0230*/  MOV R0, 0x0 ;  /* 0x0000000000007802 */ /* 0x000fe20000000f00 */
[----:B------:R-:W1:Y:S02]  /*0240*/  LDCU.64 UR4, c[0x4][0x8] ;  /* 0x01000100ff0477ac */ /* 0x000e640008000a00 */
[----:B------:R0:W-:Y:S01]  /*0250*/  STL.64 [R1+0x8], R8 ;  /* 0x0000080801007387 */ /* 0x0001e20000100a00 */
[----:B------:R0:W2:Y:S03]  /*0260*/  LDC.64 R10, c[0x4][R0] ;  /* 0x01000000000a7b82 */ /* 0x0000a60000000a00 */
[----:B------:R0:W-:Y:S01]  /*0270*/  STL.64 [R1], R2 ;  /* 0x0000000201007387 */ /* 0x0001e20000100a00 */
[----:B-1----:R-:W-:Y:S01]  /*0280*/  IMAD.U32 R4, RZ, RZ, UR4 ;  /* 0x00000004ff047e24 */ /* 0x002fe2000f8e00ff */
[----:B0-----:R-:W-:-:S07]  /*0290*/  MOV R5, UR5 ;  /* 0x0000000500057c02 */ /* 0x001fce0008000f00 */
[----:B------:R-:W-:-:S07]  /*02a0*/  LEPC R20, `(.L_x_2) ;  /* 0x000000001014794e */ /* 0x000fce0000000000 */
[----:B--2---:R-:W-:Y:S05]  /*02b0*/  CALL.ABS.NOINC R10 ;  /* 0x000000000a007343 */ /* 0x004fea0003c00000 */
.L_x_2:
[----:B------:R-:W0:Y:S02]  /*02c0*/  LDC.64 R4, c[0x0][0x388] ;  /* 0x0000e200ff047b82 */ /* 0x000e240000000a00 */
[----:B0-----:R-:W-:-:S05]  /*02d0*/  IMAD.WIDE R2, R2, 0x4, R4 ;  /* 0x0000000402027825 */ /* 0x001fca00078e0204 */
[----:B------:R-:W-:Y:S01]  /*02e0*/  STG.E desc[UR36][R2.64], R16 ;  /* 0x0000001002007986 */ /* 0x000fe2000c101924 */
[----:B------:R-:W-:Y:S05]  /*02f0*/  EXIT ;  /* 0x000000000000794d */ /* 0x000fea0003800000 */
.L_x_3:
[----:B------:R-:W-:-:S00]  /*0300*/  BRA `(.L_x_3) ;  /* 0xfffffffc00fc7947 */ /* 0x000fc0000383ffff */
[----:B------:R-:W-:-:S00]  /*0310*/  NOP ;  /* 0x0000000000007918 */ /* 0x000fc00000000000 */
        /* <DEDUP_REMOVED lines=14> */
.L_x_4:


//--------------------- .nv.global.init           --------------------------
	.section	.nv.global.init,"aw",@progbits
.nv.global.init:
	.type		$str,@object
	.size		$str,(.L_0 - $str)
$str:
        /*0000*/ 	.byte	0x54, 0x68, 0x72, 0x65, 0x61, 0x64, 0x20, 0x25, 0x64, 0x3a, 0x20, 0x61, 0x72, 0x72, 0x5b, 0x25
        /*0010*/ 	.byte	0x64, 0x5d, 0x20, 0x3d, 0x20, 0x25, 0x64, 0x2c, 0x20, 0x6f, 0x63, 0x74, 0x61, 0x6c, 0x5b, 0x25
        /*0020*/ 	.byte	0x64, 0x5d, 0x20, 0x3d, 0x20, 0x25, 0x64, 0x0a, 0x00
.L_0:


//--------------------- .nv.shared.reserved.0     --------------------------
	.section	.nv.shared.reserved.0,"aw",@nobits
	.weak		__nv_reservedSMEM_offset_0_alias
	.size		__nv_reservedSMEM_offset_0_alias, 0, 64
	.other		__nv_reservedSMEM_offset_0_alias,@"STO_CUDA_RESERVED_SHARED STV_DEFAULT"
__nv_reservedSMEM_offset_0_alias:
	.zero		0
	.zero		64


//--------------------- .nv.constant0._Z5octalPiS_i --------------------------
	.section	.nv.constant0._Z5octalPiS_i,"a",@progbits
	.sectionflags	@""
	.align	4
.nv.constant0._Z5octalPiS_i:
	.zero		916


//--------------------- SYMBOLS --------------------------

	.type		.nv.reservedSmem.offset0,@object
	.size		.nv.reservedSmem.offset0,0x4
	.type		vprintf,@function
